//
// Generated by NVIDIA NVVM Compiler
//
// Compiler Build ID: CL-36424714
// Cuda compilation tools, release 13.0, V13.0.88
// Based on NVVM 20.0.0
//

.version 9.0
.target sm_100
.address_size 64

	// .globl	_Z14printThreadIdxv
.extern .func  (.param .b32 func_retval0) vprintf
(
	.param .b64 vprintf_param_0,
	.param .b64 vprintf_param_1
)
;
.global .align 1 .b8 $str[18] = {84, 104, 114, 101, 97, 100, 32, 105, 110, 100, 101, 120, 58, 32, 37, 100, 10};

.visible .entry _Z14printThreadIdxv()
{
	.local .align 8 .b8 	__local_depot0[8];
	.reg .b64 	%SP;
	.reg .b64 	%SPL;
	.reg .b32 	%r<7>;
	.reg .b64 	%rd<5>;

	mov.u64 	%SPL, __local_depot0;
	cvta.local.u64 	%SP, %SPL;
	add.u64 	%rd1, %SP, 0;
	add.u64 	%rd2, %SPL, 0;
	mov.u32 	%r1, %ctaid.x;
	mov.u32 	%r2, %ntid.x;
	mov.u32 	%r3, %tid.x;
	mad.lo.s32 	%r4, %r1, %r2, %r3;
	st.local.u32 	[%rd2], %r4;
	mov.u64 	%rd3, $str;
	cvta.global.u64 	%rd4, %rd3;
	{ // callseq 0, 0
	.param .b64 param0;
	st.param.b64 	[param0], %rd4;
	.param .b64 param1;
	st.param.b64 	[param1], %rd1;
	.param .b32 retval0;
	call.uni (retval0), 
	vprintf, 
	(
	param0, 
	param1
	);
	ld.param.b32 	%r5, [retval0];
	} // callseq 0
	ret;

}


// ===== COMPILED SASS (sm_100) =====

	.target	sm_100

	.elftype	@"ET_EXEC"


//--------------------- .note.nv.tkinfo           --------------------------
	.section	.note.nv.tkinfo,"",@"SHT_NOTE"
	.sectionflags	@"SHF_NOTE_NV_TKINFO"
	.tkinfo
        /*0018*/ 	.word	0x00000002
        /*0030*/ 	.string	""
        /*0030*/ 	.string	"ptxas"
        /*0030*/ 	.string	"Cuda compilation tools, release 13.0, V13.0.88"
        /*0030*/ 	.string	"Build cuda_13.0.r13.0/compiler.36424714_0"
        /*0030*/ 	.string	"-arch sm_100 -m 64 "



//--------------------- .note.nv.cuinfo           --------------------------
	.section	.note.nv.cuinfo,"",@"SHT_NOTE"
	.sectionflags	@"SHF_NOTE_NV_CUINFO"
        /*0018*/ 	.short	0x0002
        /*001a*/ 	.short	0x0064
        /*001c*/ 	.short	0x0082
	.zero		2


//--------------------- .nv.info                  --------------------------
	.section	.nv.info,"",@"SHT_CUDA_INFO"
	.align	4


	//----- nvinfo : EIATTR_REGCOUNT
	.align		4
        /*0000*/ 	.byte	0x04, 0x2f
        /*0002*/ 	.short	(.L_2 - .L_1)
	.align		4
.L_1:
        /*0004*/ 	.word	index@(_Z14printThreadIdxv)
        /*0008*/ 	.word	0x00000018


	//----- nvinfo : EIATTR_FRAME_SIZE
	.align		4
.L_2:
        /*000c*/ 	.byte	0x04, 0x11
        /*000e*/ 	.short	(.L_4 - .L_3)
	.align		4
.L_3:
        /*0010*/ 	.word	index@(_Z14printThreadIdxv)
        /*0014*/ 	.word	0x00000008


	//----- nvinfo : EIATTR_MIN_STACK_SIZE
	.align		4
.L_4:
        /*0018*/ 	.byte	0x04, 0x12
        /*001a*/ 	.short	(.L_6 - .L_5)
	.align		4
.L_5:
        /*001c*/ 	.word	index@(_Z14printThreadIdxv)
        /*0020*/ 	.word	0x00000008
.L_6:


//--------------------- .nv.compat                --------------------------
	.section	.nv.compat,"",@"SHT_CUDA_COMPAT_INFO"
	.align	4
        /*0000*/ 	.byte	0x02, 0x09, 0x00, 0x00, 0x02, 0x02, 0x01, 0x00, 0x02, 0x05, 0x05, 0x00, 0x03, 0x07, 0x01, 0x01
        /*0010*/ 	.byte	0x02, 0x03, 0x00, 0x00, 0x02, 0x06, 0x01, 0x00, 0x04, 0x0b, 0x08, 0x00, 0x09, 0x00, 0x00, 0x00
        /*0020*/ 	.byte	0x00, 0x00, 0x00, 0x00


//--------------------- .nv.info._Z14printThreadIdxv --------------------------
	.section	.nv.info._Z14printThreadIdxv,"",@"SHT_CUDA_INFO"
	.sectionflags	@""
	.align	4


	//----- nvinfo : EIATTR_CUDA_API_VERSION
	.align		4
        /*0000*/ 	.byte	0x04, 0x37
        /*0002*/ 	.short	(.L_8 - .L_7)
.L_7:
        /*0004*/ 	.word	0x00000082


	//----- nvinfo : EIATTR_SPARSE_MMA_MASK
	.align		4
.L_8:
        /*0008*/ 	.byte	0x03, 0x50
        /*000a*/ 	.short	0x0000


	//----- nvinfo : EIATTR_MAXREG_COUNT
	.align		4
        /*000c*/ 	.byte	0x03, 0x1b
        /*000e*/ 	.short	0x00ff


	//----- nvinfo : EIATTR_EXTERNS
	.align		4
        /*0010*/ 	.byte	0x04, 0x0f
        /*0012*/ 	.short	(.L_10 - .L_9)


	//   ....[0]....
	.align		4
.L_9:
        /*0014*/ 	.word	index@(vprintf)


	//----- nvinfo : EIATTR_MERCURY_ISA_VERSION
	.align		4
.L_10:
        /*0018*/ 	.byte	0x03, 0x5f
        /*001a*/ 	.short	0x0101


	//----- nvinfo : EIATTR_VRC_CTA_INIT_COUNT
	.align		4
        /*001c*/ 	.byte	0x02, 0x4a
	.zero		1
	.zero		1


	//----- nvinfo : EIATTR_SYSCALL_OFFSETS
	.align		4
        /*0020*/ 	.byte	0x04, 0x46
        /*0022*/ 	.short	(.L_12 - .L_11)


	//   ....[0]....
.L_11:
        /*0024*/ 	.word	0x00000110


	//----- nvinfo : EIATTR_EXIT_INSTR_OFFSETS
	.align		4
.L_12:
        /*0028*/ 	.byte	0x04, 0x1c
        /*002a*/ 	.short	(.L_14 - .L_13)


	//   ....[0]....
.L_13:
        /*002c*/ 	.word	0x00000120


	//----- nvinfo : EIATTR_SW_WAR
	.align		4
.L_14:
        /*0030*/ 	.byte	0x04, 0x36
        /*0032*/ 	.short	(.L_16 - .L_15)
.L_15:
        /*0034*/ 	.word	0x00000008
.L_16:


//--------------------- .nv.callgraph             --------------------------
	.section	.nv.callgraph,"",@"SHT_CUDA_CALLGRAPH"
	.align	4
	.sectionentsize	8
	.align		4
        /*0000*/ 	.word	0x00000000
	.align		4
        /*0004*/ 	.word	0xffffffff
	.align		4
        /*0008*/ 	.word	index@(_Z14printThreadIdxv)
	.align		4
        /*000c*/ 	.word	index@(vprintf)
	.align		4
        /*0010*/ 	.word	0x00000000
	.align		4
        /*0014*/ 	.word	0xfffffffe
	.align		4
        /*0018*/ 	.word	0x00000000
	.align		4
        /*001c*/ 	.word	0xfffffffd
	.align		4
        /*0020*/ 	.word	0x00000000
	.align		4
        /*0024*/ 	.word	0xfffffffc


//--------------------- .nv.constant4             --------------------------
	.section	.nv.constant4,"a",@progbits
	.align	8
	.align		8
.nv.constant4:
        /*0000*/ 	.dword	vprintf
	.align		8
        /*0008*/ 	.dword	$str


//--------------------- .text._Z14printThreadIdxv --------------------------
	.section	.text._Z14printThreadIdxv,"ax",@progbits
	.align	128
        .global         _Z14printThreadIdxv
        .type           _Z14printThreadIdxv,@function
        .size           _Z14printThreadIdxv,(.L_x_2 - _Z14printThreadIdxv)
        .other          _Z14printThreadIdxv,@"STO_CUDA_ENTRY STV_DEFAULT"
_Z14printThreadIdxv:
.text._Z14printThreadIdxv:
[----:B------:R-:W0:Y:S01]  /*0000*/  LDC R1, c[0x0][0x37c] ;  /* 0x0000df00ff017b82 */ /* 0x000e220000000800 */
[----:B------:R-:W1:Y:S01]  /*0010*/  S2R R3, SR_TID.X ;  /* 0x0000000000037919 */ /* 0x000e620000002100 */
[----:B------:R-:W2:Y:S06]  /*0020*/  LDCU UR5, c[0x0][0x2fc] ;  /* 0x00005f80ff0577ac */ /* 0x000eac0008000800 */
[----:B------:R-:W1:Y:S01]  /*0030*/  S2UR UR6, SR_CTAID.X ;  /* 0x00000000000679c3 */ /* 0x000e620000002500 */
[----:B------:R-:W-:Y:S01]  /*0040*/  MOV R2, 0x0 ;  /* 0x0000000000027802 */ /* 0x000fe20000000f00 */
[----:B0-----:R-:W-:Y:S01]  /*0050*/  VIADD R1, R1, 0xfffffff8 ;  /* 0xfffffff801017836 */ /* 0x001fe20000000000 */
[----:B------:R-:W0:Y:S05]  /*0060*/  LDCU UR4, c[0x0][0x2f8] ;  /* 0x00005f00ff0477ac */ /* 0x000e2a0008000800 */
[----:B------:R-:W1:Y:S01]  /*0070*/  LDC R0, c[0x0][0x360] ;  /* 0x0000d800ff007b82 */ /* 0x000e620000000800 */
[----:B0-----:R-:W-:-:S05]  /*0080*/  IADD3 R6, P0, PT, R1, UR4, RZ ;  /* 0x0000000401067c10 */ /* 0x001fca000ff1e0ff */
[----:B--2---:R-:W-:Y:S02]  /*0090*/  IMAD.X R7, RZ, RZ, UR5, P0 ;  /* 0x00000005ff077e24 */ /* 0x004fe400080e06ff */
[----:B-1----:R-:W-:Y:S01]  /*00a0*/  IMAD R0, R0, UR6, R3 ;  /* 0x0000000600007c24 */ /* 0x002fe2000f8e0203 */
[----:B------:R-:W0:Y:S01]  /*00b0*/  LDCU.64 UR6, c[0x4][0x8] ;  /* 0x01000100ff0677ac */ /* 0x000e220008000a00 */
[----:B------:R-:W1:Y:S03]  /*00c0*/  LDC.64 R2, c[0x4][R2] ;  /* 0x0100000002027b82 */ /* 0x000e660000000a00 */
[----:B------:R2:W-:Y:S01]  /*00d0*/  STL [R1], R0 ;  /* 0x0000000001007387 */ /* 0x0005e20000100800 */
[----:B0-----:R-:W-:Y:S01]  /*00e0*/  IMAD.U32 R4, RZ, RZ, UR6 ;  /* 0x00000006ff047e24 */ /* 0x001fe2000f8e00ff */
[----:B--2---:R-:W-:-:S07]  /*00f0*/  MOV R5, UR7 ;  /* 0x0000000700057c02 */ /* 0x004fce0008000f00 */
[----:B------:R-:W-:-:S07]  /*0100*/  LEPC R20, `(.L_x_0) ;  /* 0x000000001014794e */ /* 0x000fce0000000000 */
[----:B-1----:R-:W-:Y:S05]  /*0110*/  CALL.ABS.NOINC R2 ;  /* 0x0000000002007343 */ /* 0x002fea0003c00000 */
.L_x_0:
[----:B------:R-:W-:Y:S05]  /*0120*/  EXIT ;  /* 0x000000000000794d */ /* 0x000fea0003800000 */
.L_x_1:
[----:B------:R-:W-:-:S00]  /*0130*/  BRA `(.L_x_1) ;  /* 0xfffffffc00fc7947 */ /* 0x000fc0000383ffff */
[----:B------:R-:W-:-:S00]  /*0140*/  NOP ;  /* 0x0000000000007918 */ /* 0x000fc00000000000 */
        /* <DEDUP_REMOVED lines=11> */
.L_x_2:


//--------------------- .nv.global.init           --------------------------
	.section	.nv.global.init,"aw",@progbits
.nv.global.init:
	.type		$str,@object
	.size		$str,(.L_0 - $str)
$str:
        /*0000*/ 	.byte	0x54, 0x68, 0x72, 0x65, 0x61, 0x64, 0x20, 0x69, 0x6e, 0x64, 0x65, 0x78, 0x3a, 0x20, 0x25, 0x64
        /*0010*/ 	.byte	0x0a, 0x00
.L_0:


//--------------------- .nv.shared.reserved.0     --------------------------
	.section	.nv.shared.reserved.0,"aw",@nobits
	.weak		__nv_reservedSMEM_offset_0_alias
	.size		__nv_reservedSMEM_offset_0_alias, 0, 64
	.other		__nv_reservedSMEM_offset_0_alias,@"STO_CUDA_RESERVED_SHARED STV_DEFAULT"
__nv_reservedSMEM_offset_0_alias:
	.zero		0
	.zero		64


//--------------------- .nv.constant0._Z14printThreadIdxv --------------------------
	.section	.nv.constant0._Z14printThreadIdxv,"a",@progbits
	.sectionflags	@""
	.align	4
.nv.constant0._Z14printThreadIdxv:
	.zero		896


//--------------------- SYMBOLS --------------------------

	.type		.nv.reservedSmem.offset0,@object
	.size		.nv.reservedSmem.offset0,0x4
	.type		vprintf,@function
